	.headerflags	@"EF_CUDA_TEXMODE_UNIFIED EF_CUDA_64BIT_ADDRESS EF_CUDA_ACCELERATORS EF_CUDA_SM90 EF_CUDA_VIRTUAL_SM(EF_CUDA_SM90)"
	.elftype	@"ET_EXEC"


//--------------------- .nv.info                  --------------------------
	.section	.nv.info,"",@"SHT_CUDA_INFO"
	.align	4


	//----- nvinfo : EIATTR_REGCOUNT
	.align		4
        /*0000*/ 	.byte	0x04, 0x2f
        /*0002*/ 	.short	(.L_1 - .L_0)
	.align		4
.L_0:
        /*0004*/ 	.word	index@(triton_poi_fused__softmax_mul_0)
        /*0008*/ 	.word	0x00000018


	//----- nvinfo : EIATTR_MIN_STACK_SIZE
	.align		4
.L_1:
        /*000c*/ 	.byte	0x04, 0x12
        /*000e*/ 	.short	(.L_3 - .L_2)
	.align		4
.L_2:
        /*0010*/ 	.word	index@(triton_poi_fused__softmax_mul_0)
        /*0014*/ 	.word	0x00000000


	//----- nvinfo : EIATTR_FRAME_SIZE
	.align		4
.L_3:
        /*0018*/ 	.byte	0x04, 0x11
        /*001a*/ 	.short	(.L_5 - .L_4)
	.align		4
.L_4:
        /*001c*/ 	.word	index@(triton_poi_fused__softmax_mul_0)
        /*0020*/ 	.word	0x00000000


	//----- nvinfo : EIATTR_MIN_STACK_SIZE
	.align		4
.L_5:
        /*0024*/ 	.byte	0x04, 0x12
        /*0026*/ 	.short	(.L_7 - .L_6)
	.align		4
.L_6:
        /*0028*/ 	.word	index@(triton_poi_fused__softmax_mul_0)
        /*002c*/ 	.word	0x00000000
.L_7:


//--------------------- .nv.info.triton_poi_fused__softmax_mul_0 --------------------------
	.section	.nv.info.triton_poi_fused__softmax_mul_0,"",@"SHT_CUDA_INFO"
	.sectionflags	@""
	.align	4


	//----- nvinfo : EIATTR_CUDA_API_VERSION
	.align		4
        /*0000*/ 	.byte	0x04, 0x37
        /*0002*/ 	.short	(.L_9 - .L_8)
.L_8:
        /*0004*/ 	.word	0x0000007c


	//----- nvinfo : EIATTR_KPARAM_INFO
	.align		4
.L_9:
        /*0008*/ 	.byte	0x04, 0x17
        /*000a*/ 	.short	(.L_11 - .L_10)
.L_10:
        /*000c*/ 	.word	0x00000000
        /*0010*/ 	.short	0x0004
        /*0012*/ 	.short	0x0020
        /*0014*/ 	.byte	0x00, 0xf0, 0x11, 0x00


	//----- nvinfo : EIATTR_KPARAM_INFO
	.align		4
.L_11:
        /*0018*/ 	.byte	0x04, 0x17
        /*001a*/ 	.short	(.L_13 - .L_12)
.L_12:
        /*001c*/ 	.word	0x00000000
        /*0020*/ 	.short	0x0003
        /*0022*/ 	.short	0x0018
        /*0024*/ 	.byte	0x00, 0xf4, 0x21, 0x00


	//----- nvinfo : EIATTR_KPARAM_INFO
	.align		4
.L_13:
        /*0028*/ 	.byte	0x04, 0x17
        /*002a*/ 	.short	(.L_15 - .L_14)
.L_14:
        /*002c*/ 	.word	0x00000000
        /*0030*/ 	.short	0x0002
        /*0032*/ 	.short	0x0010
        /*0034*/ 	.byte	0x00, 0xf4, 0x21, 0x00


	//----- nvinfo : EIATTR_KPARAM_INFO
	.align		4
.L_15:
        /*0038*/ 	.byte	0x04, 0x17
        /*003a*/ 	.short	(.L_17 - .L_16)
.L_16:
        /*003c*/ 	.word	0x00000000
        /*0040*/ 	.short	0x0001
        /*0042*/ 	.short	0x0008
        /*0044*/ 	.byte	0x00, 0xf4, 0x21, 0x00


	//----- nvinfo : EIATTR_KPARAM_INFO
	.align		4
.L_17:
        /*0048*/ 	.byte	0x04, 0x17
        /*004a*/ 	.short	(.L_19 - .L_18)
.L_18:
        /*004c*/ 	.word	0x00000000
        /*0050*/ 	.short	0x0000
        /*0052*/ 	.short	0x0000
        /*0054*/ 	.byte	0x00, 0xf4, 0x21, 0x00


	//----- nvinfo : EIATTR_SPARSE_MMA_MASK
	.align		4
.L_19:
        /*0058*/ 	.byte	0x03, 0x50
        /*005a*/ 	.short	0x0000


	//----- nvinfo : EIATTR_MAXREG_COUNT
	.align		4
        /*005c*/ 	.byte	0x03, 0x1b
        /*005e*/ 	.short	0x00ff


	//----- nvinfo : EIATTR_EXIT_INSTR_OFFSETS
	.align		4
        /*0060*/ 	.byte	0x04, 0x1c
        /*0062*/ 	.short	(.L_21 - .L_20)


	//   ....[0]....
.L_20:
        /*0064*/ 	.word	0x00000780


	//   ....[1]....
        /*0068*/ 	.word	0x000007a0


	//----- nvinfo : EIATTR_REQNTID
	.align		4
.L_21:
        /*006c*/ 	.byte	0x04, 0x10
        /*006e*/ 	.short	(.L_23 - .L_22)
.L_22:
        /*0070*/ 	.word	0x00000020
        /*0074*/ 	.word	0x00000001
        /*0078*/ 	.word	0x00000001


	//----- nvinfo : EIATTR_CBANK_PARAM_SIZE
	.align		4
.L_23:
        /*007c*/ 	.byte	0x03, 0x19
        /*007e*/ 	.short	0x0024


	//----- nvinfo : EIATTR_PARAM_CBANK
	.align		4
        /*0080*/ 	.byte	0x04, 0x0a
        /*0082*/ 	.short	(.L_25 - .L_24)
	.align		4
.L_24:
        /*0084*/ 	.word	index@(.nv.constant0.triton_poi_fused__softmax_mul_0)
        /*0088*/ 	.short	0x0210
        /*008a*/ 	.short	0x0024


	//----- nvinfo : EIATTR_SW_WAR
	.align		4
.L_25:
        /*008c*/ 	.byte	0x04, 0x36
        /*008e*/ 	.short	(.L_27 - .L_26)
.L_26:
        /*0090*/ 	.word	0x00000008
.L_27:


//--------------------- .nv.callgraph             --------------------------
	.section	.nv.callgraph,"",@"SHT_CUDA_CALLGRAPH"
	.align	4
	.sectionentsize	8
	.align		4
        /*0000*/ 	.word	0x00000000
	.align		4
        /*0004*/ 	.word	0xffffffff
	.align		4
        /*0008*/ 	.word	0x00000000
	.align		4
        /*000c*/ 	.word	0xfffffffe
	.align		4
        /*0010*/ 	.word	0x00000000
	.align		4
        /*0014*/ 	.word	0xfffffffd
	.align		4
        /*0018*/ 	.word	0x00000000
	.align		4
        /*001c*/ 	.word	0xfffffffc


//--------------------- .text.triton_poi_fused__softmax_mul_0 --------------------------
	.section	.text.triton_poi_fused__softmax_mul_0,"ax",@progbits
	.align	128
        .global         triton_poi_fused__softmax_mul_0
        .type           triton_poi_fused__softmax_mul_0,@function
        .size           triton_poi_fused__softmax_mul_0,(.L_x_1 - triton_poi_fused__softmax_mul_0)
        .other          triton_poi_fused__softmax_mul_0,@"STO_CUDA_ENTRY STV_DEFAULT"
triton_poi_fused__softmax_mul_0:
.text.triton_poi_fused__softmax_mul_0:
[----:B------:R-:W0:Y:S02]  /*0000*/  LDC R1, c[0x0][0x28] ;  /* 0x00000a00ff017b82 */ /* 0x000e240000000800 */
[----:B------:R-:W1:Y:S01]  /*0010*/  S2R R0, SR_TID.X ;  /* 0x0000000000007919 */ /* 0x000e620000002100 */
[----:B------:R-:W2:Y:S01]  /*0020*/  LDC.64 R4, c[0x0][0x210] ;  /* 0x00008400ff047b82 */ /* 0x000ea20000000a00 */
[----:B------:R-:W-:Y:S01]  /*0030*/  CS2R R16, SRZ ;  /* 0x0000000000107805 */ /* 0x000fe2000001ff00 */
[----:B------:R-:W-:Y:S01]  /*0040*/  ULDC.64 UR4, c[0x0][0x208] ;  /* 0x0000820000047ab9 */ /* 0x000fe20000000a00 */
[----:B------:R-:W3:Y:S05]  /*0050*/  S2R R3, SR_CTAID.X ;  /* 0x0000000000037919 */ /* 0x000eea0000002500 */
[----:B------:R-:W4:Y:S01]  /*0060*/  LDC.64 R12, c[0x0][0x218] ;  /* 0x00008600ff0c7b82 */ /* 0x000f220000000a00 */
[----:B-1----:R-:W-:-:S04]  /*0070*/  SHF.L.U32 R0, R0, 0x1, RZ ;  /* 0x0000000100007819 */ /* 0x002fc800000006ff */
[----:B------:R-:W-:Y:S02]  /*0080*/  LOP3.LUT R0, R0, 0x3e, RZ, 0xc0, !PT ;  /* 0x0000003e00007812 */ /* 0x000fe400078ec0ff */
[----:B---3--:R-:W-:Y:S02]  /*0090*/  SHF.R.S32.HI R2, RZ, 0x19, R3 ;  /* 0x00000019ff027819 */ /* 0x008fe40000011403 */
[----:B------:R-:W-:Y:S02]  /*00a0*/  LEA R0, R3, R0, 0x6 ;  /* 0x0000000003007211 */ /* 0x000fe400078e30ff */
[----:B------:R-:W-:Y:S02]  /*00b0*/  SGXT R3, R2, 0x1 ;  /* 0x000000010203781a */ /* 0x000fe40000000200 */
[C---:B------:R-:W-:Y:S01]  /*00c0*/  ISETP.GE.AND P0, PT, R0.reuse, 0x40, PT ;  /* 0x000000400000780c */ /* 0x040fe20003f06270 */
[----:B--2---:R-:W-:Y:S01]  /*00d0*/  IMAD.WIDE R4, R0, 0x4, R4 ;  /* 0x0000000400047825 */ /* 0x004fe200078e0204 */
[----:B------:R-:W-:-:S02]  /*00e0*/  LEA.HI R2, R3, R0, RZ, 0x2 ;  /* 0x0000000003027211 */ /* 0x000fc400078f10ff */
[----:B------:R-:W-:Y:S02]  /*00f0*/  LEA.HI R6, R3, R0, RZ, 0x4 ;  /* 0x0000000003067211 */ /* 0x000fe400078f20ff */
[----:B------:R-:W-:Y:S02]  /*0100*/  LOP3.LUT R3, R2, 0xfffffffc, RZ, 0xc0, !PT ;  /* 0xfffffffc02037812 */ /* 0x000fe400078ec0ff */
[----:B------:R-:W-:-:S04]  /*0110*/  LOP3.LUT R6, R6, 0xfffffff0, RZ, 0xc0, !PT ;  /* 0xfffffff006067812 */ /* 0x000fc800078ec0ff */
[----:B------:R-:W-:Y:S02]  /*0120*/  IADD3 R15, R6, R0, -R3 ;  /* 0x00000000060f7210 */ /* 0x000fe40007ffe803 */
[----:B------:R-:W-:-:S03]  /*0130*/  CS2R R2, SRZ ;  /* 0x0000000000027805 */ /* 0x000fc6000001ff00 */
[----:B----4-:R-:W-:Y:S01]  /*0140*/  IMAD.WIDE R6, R15, 0x4, R12 ;  /* 0x000000040f067825 */ /* 0x010fe200078e020c */
[----:B------:R-:W-:Y:S02]  /*0150*/  IADD3 R9, R15, 0x4, RZ ;  /* 0x000000040f097810 */ /* 0x000fe40007ffe0ff */
[----:B------:R-:W2:Y:S01]  /*0160*/  @!P0 LDG.E.64 R2, desc[UR4][R4.64] ;  /* 0x0000000404028981 */ /* 0x000ea2000c1e1b00 */
[----:B------:R-:W-:-:S03]  /*0170*/  CS2R R18, SRZ ;  /* 0x0000000000127805 */ /* 0x000fc6000001ff00 */
[----:B------:R1:W2:Y:S01]  /*0180*/  @!P0 LDG.E.EL.64 R16, desc[UR4][R6.64] ;  /* 0x0000000406108981 */ /* 0x0002a2000c2e1b00 */
[--C-:B------:R-:W-:Y:S01]  /*0190*/  IMAD.WIDE R8, R9, 0x4, R12.reuse ;  /* 0x0000000409087825 */ /* 0x100fe200078e020c */
[----:B------:R-:W-:Y:S02]  /*01a0*/  IADD3 R11, R15, 0x8, RZ ;  /* 0x000000080f0b7810 */ /* 0x000fe40007ffe0ff */
[----:B------:R-:W-:Y:S02]  /*01b0*/  CS2R R20, SRZ ;  /* 0x0000000000147805 */ /* 0x000fe4000001ff00 */
[----:B------:R-:W3:Y:S01]  /*01c0*/  @!P0 LDG.E.EL.64 R18, desc[UR4][R8.64] ;  /* 0x0000000408128981 */ /* 0x000ee2000c2e1b00 */
[----:B------:R-:W-:-:S05]  /*01d0*/  IMAD.WIDE R10, R11, 0x4, R12 ;  /* 0x000000040b0a7825 */ /* 0x000fca00078e020c */
[----:B------:R-:W4:Y:S01]  /*01e0*/  @!P0 LDG.E.EL.64 R20, desc[UR4][R10.64] ;  /* 0x000000040a148981 */ /* 0x000f22000c2e1b00 */
[----:B------:R-:W-:Y:S02]  /*01f0*/  IADD3 R15, R15, 0xc, RZ ;  /* 0x0000000c0f0f7810 */ /* 0x000fe40007ffe0ff */
[----:B-1----:R-:W-:-:S03]  /*0200*/  CS2R R6, SRZ ;  /* 0x0000000000067805 */ /* 0x002fc6000001ff00 */
[----:B------:R-:W-:-:S05]  /*0210*/  IMAD.WIDE R12, R15, 0x4, R12 ;  /* 0x000000040f0c7825 */ /* 0x000fca00078e020c */
[----:B------:R-:W5:Y:S01]  /*0220*/  @!P0 LDG.E.EL.64 R6, desc[UR4][R12.64] ;  /* 0x000000040c068981 */ /* 0x000f62000c2e1b00 */
[----:B--2---:R-:W-:Y:S01]  /*0230*/  FMUL R4, R16, R2 ;  /* 0x0000000210047220 */ /* 0x004fe20000400000 */
[----:B------:R-:W-:-:S04]  /*0240*/  FMUL R5, R17, R3 ;  /* 0x0000000311057220 */ /* 0x000fc80000400000 */
[----:B------:R-:W-:Y:S01]  /*0250*/  FSETP.NAN.AND P2, PT, R4, R4, PT ;  /* 0x000000040400720b */ /* 0x000fe20003f48000 */
[----:B---3--:R-:W-:Y:S01]  /*0260*/  FMUL R9, R18, R2 ;  /* 0x0000000212097220 */ /* 0x008fe20000400000 */
[----:B------:R-:W-:-:S04]  /*0270*/  FMUL R8, R19, R3 ;  /* 0x0000000313087220 */ /* 0x000fc80000400000 */
[----:B------:R-:W-:Y:S01]  /*0280*/  FSETP.GT.AND P1, PT, R4, R9, PT ;  /* 0x000000090400720b */ /* 0x000fe20003f24000 */
[----:B----4-:R-:W-:-:S06]  /*0290*/  FMUL R11, R20, R2 ;  /* 0x00000002140b7220 */ /* 0x010fcc0000400000 */
[----:B------:R-:W-:Y:S02]  /*02a0*/  @!P2 FSEL R4, R4, R9, P1 ;  /* 0x000000090404a208 */ /* 0x000fe40000800000 */
[----:B------:R-:W-:Y:S02]  /*02b0*/  FSETP.NAN.AND P2, PT, R5, R5, PT ;  /* 0x000000050500720b */ /* 0x000fe40003f48000 */
[----:B------:R-:W-:Y:S01]  /*02c0*/  FSETP.GT.AND P3, PT, R4, R11, PT ;  /* 0x0000000b0400720b */ /* 0x000fe20003f64000 */
[----:B-----5:R-:W-:Y:S01]  /*02d0*/  FMUL R9, R6, R2 ;  /* 0x0000000206097220 */ /* 0x020fe20000400000 */
[----:B------:R-:W-:Y:S01]  /*02e0*/  FSETP.NAN.AND P4, PT, R4, R4, PT ;  /* 0x000000040400720b */ /* 0x000fe20003f88000 */
[----:B------:R-:W-:Y:S01]  /*02f0*/  FMUL R10, R7, R3 ;  /* 0x00000003070a7220 */ /* 0x000fe20000400000 */
[----:B------:R-:W-:-:S07]  /*0300*/  FSETP.GT.AND P1, PT, R5, R8, PT ;  /* 0x000000080500720b */ /* 0x000fce0003f24000 */
[----:B------:R-:W-:Y:S01]  /*0310*/  @!P2 FSEL R5, R5, R8, P1 ;  /* 0x000000080505a208 */ /* 0x000fe20000800000 */
[----:B------:R-:W-:Y:S01]  /*0320*/  FMUL R8, R21, R3 ;  /* 0x0000000315087220 */ /* 0x000fe20000400000 */
[----:B------:R-:W-:Y:S02]  /*0330*/  @!P3 FSEL R4, R4, R11, P4 ;  /* 0x0000000b0404b208 */ /* 0x000fe40002000000 */
[C---:B------:R-:W-:Y:S02]  /*0340*/  FSETP.NAN.AND P2, PT, R5.reuse, R5, PT ;  /* 0x000000050500720b */ /* 0x040fe40003f48000 */
[C---:B------:R-:W-:Y:S02]  /*0350*/  FSETP.GT.AND P3, PT, R4.reuse, R9, PT ;  /* 0x000000090400720b */ /* 0x040fe40003f64000 */
[----:B------:R-:W-:Y:S02]  /*0360*/  FSETP.NAN.AND P4, PT, R4, R4, PT ;  /* 0x000000040400720b */ /* 0x000fe40003f88000 */
[----:B------:R-:W-:-:S09]  /*0370*/  FSETP.GT.AND P1, PT, R5, R8, PT ;  /* 0x000000080500720b */ /* 0x000fd20003f24000 */
[----:B------:R-:W-:-:S04]  /*0380*/  @!P3 FSEL R4, R4, R9, P4 ;  /* 0x000000090404b208 */ /* 0x000fc80002000000 */
[----:B------:R-:W-:Y:S01]  /*0390*/  @!P1 FSEL R5, R5, R8, P2 ;  /* 0x0000000805059208 */ /* 0x000fe20001000000 */
[-CC-:B------:R-:W-:Y:S01]  /*03a0*/  FFMA R16, R16, R2.reuse, -R4.reuse ;  /* 0x0000000210107223 */ /* 0x180fe20000000804 */
[-CC-:B------:R-:W-:Y:S01]  /*03b0*/  FFMA R18, R18, R2.reuse, -R4.reuse ;  /* 0x0000000212127223 */ /* 0x180fe20000000804 */
[--C-:B------:R-:W-:Y:S01]  /*03c0*/  FFMA R20, R20, R2, -R4.reuse ;  /* 0x0000000214147223 */ /* 0x100fe20000000804 */
[C---:B------:R-:W-:Y:S01]  /*03d0*/  FSETP.GT.AND P1, PT, R5.reuse, R10, PT ;  /* 0x0000000a0500720b */ /* 0x040fe20003f24000 */
[----:B------:R-:W-:Y:S01]  /*03e0*/  FMUL R16, R16, 1.4426950216293334961 ;  /* 0x3fb8aa3b10107820 */ /* 0x000fe20000400000 */
[----:B------:R-:W-:Y:S01]  /*03f0*/  FMUL R18, R18, 1.4426950216293334961 ;  /* 0x3fb8aa3b12127820 */ /* 0x000fe20000400000 */
[----:B------:R-:W-:Y:S01]  /*0400*/  FSETP.NAN.AND P2, PT, R5, R5, PT ;  /* 0x000000050500720b */ /* 0x000fe20003f48000 */
[----:B------:R-:W-:Y:S01]  /*0410*/  FMUL R20, R20, 1.4426950216293334961 ;  /* 0x3fb8aa3b14147820 */ /* 0x000fe20000400000 */
[----:B------:R-:W-:Y:S01]  /*0420*/  FFMA R2, R6, R2, -R4 ;  /* 0x0000000206027223 */ /* 0x000fe20000000804 */
[----:B------:R-:W-:-:S02]  /*0430*/  FSETP.GEU.AND P6, PT, R16, -126, PT ;  /* 0xc2fc00001000780b */ /* 0x000fc40003fce000 */
[----:B------:R-:W-:Y:S02]  /*0440*/  FSETP.GEU.AND P5, PT, R18, -126, PT ;  /* 0xc2fc00001200780b */ /* 0x000fe40003fae000 */
[----:B------:R-:W-:-:S03]  /*0450*/  FSETP.GEU.AND P3, PT, R20, -126, PT ;  /* 0xc2fc00001400780b */ /* 0x000fc60003f6e000 */
[----:B------:R-:W-:Y:S01]  /*0460*/  @!P1 FSEL R5, R5, R10, P2 ;  /* 0x0000000a05059208 */ /* 0x000fe20001000000 */
[----:B------:R-:W-:-:S04]  /*0470*/  FMUL R10, R2, 1.4426950216293334961 ;  /* 0x3fb8aa3b020a7820 */ /* 0x000fc80000400000 */
[-CC-:B------:R-:W-:Y:S01]  /*0480*/  FFMA R17, R17, R3.reuse, -R5.reuse ;  /* 0x0000000311117223 */ /* 0x180fe20000000805 */
[----:B------:R-:W-:Y:S01]  /*0490*/  @!P6 FMUL R16, R16, 0.5 ;  /* 0x3f0000001010e820 */ /* 0x000fe20000400000 */
[-CC-:B------:R-:W-:Y:S01]  /*04a0*/  FFMA R19, R19, R3.reuse, -R5.reuse ;  /* 0x0000000313137223 */ /* 0x180fe20000000805 */
[----:B------:R-:W-:Y:S01]  /*04b0*/  @!P5 FMUL R18, R18, 0.5 ;  /* 0x3f0000001212d820 */ /* 0x000fe20000400000 */
[----:B------:R-:W-:Y:S01]  /*04c0*/  FMUL R17, R17, 1.4426950216293334961 ;  /* 0x3fb8aa3b11117820 */ /* 0x000fe20000400000 */
[-CC-:B------:R-:W-:Y:S01]  /*04d0*/  FFMA R21, R21, R3.reuse, -R5.reuse ;  /* 0x0000000315157223 */ /* 0x180fe20000000805 */
[----:B------:R-:W-:Y:S01]  /*04e0*/  FMUL R19, R19, 1.4426950216293334961 ;  /* 0x3fb8aa3b13137820 */ /* 0x000fe20000400000 */
[----:B------:R-:W1:Y:S01]  /*04f0*/  MUFU.EX2 R16, R16 ;  /* 0x0000001000107308 */ /* 0x000e620000000800 */
[----:B------:R-:W-:Y:S01]  /*0500*/  FFMA R3, R7, R3, -R5 ;  /* 0x0000000307037223 */ /* 0x000fe20000000805 */
[----:B------:R-:W-:Y:S01]  /*0510*/  FMUL R21, R21, 1.4426950216293334961 ;  /* 0x3fb8aa3b15157820 */ /* 0x000fe20000400000 */
[----:B------:R-:W-:Y:S01]  /*0520*/  FSETP.GEU.AND P1, PT, R17, -126, PT ;  /* 0xc2fc00001100780b */ /* 0x000fe20003f2e000 */
[----:B------:R-:W-:Y:S01]  /*0530*/  @!P3 FMUL R20, R20, 0.5 ;  /* 0x3f0000001414b820 */ /* 0x000fe20000400000 */
[----:B------:R-:W-:Y:S01]  /*0540*/  FSETP.GEU.AND P4, PT, R19, -126, PT ;  /* 0xc2fc00001300780b */ /* 0x000fe20003f8e000 */
[----:B------:R-:W-:Y:S01]  /*0550*/  FMUL R11, R3, 1.4426950216293334961 ;  /* 0x3fb8aa3b030b7820 */ /* 0x000fe20000400000 */
[----:B------:R-:W-:Y:S01]  /*0560*/  FSETP.GEU.AND P2, PT, R21, -126, PT ;  /* 0xc2fc00001500780b */ /* 0x000fe20003f4e000 */
[----:B------:R-:W2:Y:S01]  /*0570*/  MUFU.EX2 R9, R18 ;  /* 0x0000001200097308 */ /* 0x000ea20000000800 */
[----:B------:R-:W3:Y:S01]  /*0580*/  LDC.64 R2, c[0x0][0x220] ;  /* 0x00008800ff027b82 */ /* 0x000ee20000000a00 */
[----:B-1----:R-:W-:Y:S01]  /*0590*/  @!P6 FMUL R16, R16, R16 ;  /* 0x000000101010e220 */ /* 0x002fe20000400000 */
[----:B------:R-:W-:-:S05]  /*05a0*/  FSETP.GEU.AND P6, PT, R10, -126, PT ;  /* 0xc2fc00000a00780b */ /* 0x000fca0003fce000 */
[----:B------:R-:W-:Y:S02]  /*05b0*/  @!P1 FMUL R17, R17, 0.5 ;  /* 0x3f00000011119820 */ /* 0x000fe40000400000 */
[----:B------:R-:W-:Y:S01]  /*05c0*/  @!P4 FMUL R19, R19, 0.5 ;  /* 0x3f0000001313c820 */ /* 0x000fe20000400000 */
[----:B------:R-:W1:Y:S01]  /*05d0*/  LDC.64 R6, c[0x0][0x228] ;  /* 0x00008a00ff067b82 */ /* 0x000e620000000a00 */
[----:B------:R-:W-:Y:S01]  /*05e0*/  @!P2 FMUL R21, R21, 0.5 ;  /* 0x3f0000001515a820 */ /* 0x000fe20000400000 */
[----:B------:R-:W4:Y:S01]  /*05f0*/  MUFU.EX2 R20, R20 ;  /* 0x0000001400147308 */ /* 0x000f220000000800 */
[----:B--2---:R-:W-:Y:S01]  /*0600*/  @!P5 FMUL R9, R9, R9 ;  /* 0x000000090909d220 */ /* 0x004fe20000400000 */
[----:B------:R-:W-:-:S03]  /*0610*/  FSETP.GEU.AND P5, PT, R11, -126, PT ;  /* 0xc2fc00000b00780b */ /* 0x000fc60003fae000 */
[----:B------:R-:W-:-:S03]  /*0620*/  FADD R9, R16, R9 ;  /* 0x0000000910097221 */ /* 0x000fc60000000000 */
[----:B------:R-:W2:Y:S01]  /*0630*/  MUFU.EX2 R17, R17 ;  /* 0x0000001100117308 */ /* 0x000ea20000000800 */
[----:B------:R-:W-:Y:S01]  /*0640*/  @!P6 FMUL R10, R10, 0.5 ;  /* 0x3f0000000a0ae820 */ /* 0x000fe20000400000 */
[----:B---3--:R-:W-:-:S04]  /*0650*/  IMAD.WIDE R2, R0, 0x4, R2 ;  /* 0x0000000400027825 */ /* 0x008fc800078e0202 */
[----:B----4-:R-:W-:Y:S02]  /*0660*/  @!P3 FMUL R20, R20, R20 ;  /* 0x000000141414b220 */ /* 0x010fe40000400000 */
[----:B------:R-:W3:Y:S01]  /*0670*/  MUFU.EX2 R8, R19 ;  /* 0x0000001300087308 */ /* 0x000ee20000000800 */
[----:B------:R-:W-:Y:S01]  /*0680*/  @!P5 FMUL R11, R11, 0.5 ;  /* 0x3f0000000b0bd820 */ /* 0x000fe20000400000 */
[----:B------:R4:W-:Y:S01]  /*0690*/  @!P0 STG.E.64 desc[UR4][R2.64], R4 ;  /* 0x0000000402008986 */ /* 0x0009e2000c101b04 */
[----:B------:R-:W-:Y:S01]  /*06a0*/  FADD R9, R9, R20 ;  /* 0x0000001409097221 */ /* 0x000fe20000000000 */
[----:B-1----:R-:W-:-:S04]  /*06b0*/  IMAD.WIDE R6, R0, 0x4, R6 ;  /* 0x0000000400067825 */ /* 0x002fc800078e0206 */
[----:B--2---:R-:W-:Y:S01]  /*06c0*/  @!P1 FMUL R17, R17, R17 ;  /* 0x0000001111119220 */ /* 0x004fe20000400000 */
[----:B------:R-:W1:Y:S01]  /*06d0*/  MUFU.EX2 R21, R21 ;  /* 0x0000001500157308 */ /* 0x000e620000000800 */
[----:B---3--:R-:W-:-:S07]  /*06e0*/  @!P4 FMUL R8, R8, R8 ;  /* 0x000000080808c220 */ /* 0x008fce0000400000 */
[----:B------:R-:W2:Y:S01]  /*06f0*/  MUFU.EX2 R10, R10 ;  /* 0x0000000a000a7308 */ /* 0x000ea20000000800 */
[----:B------:R-:W-:Y:S01]  /*0700*/  FADD R8, R17, R8 ;  /* 0x0000000811087221 */ /* 0x000fe20000000000 */
[----:B-1----:R-:W-:-:S06]  /*0710*/  @!P2 FMUL R21, R21, R21 ;  /* 0x000000151515a220 */ /* 0x002fcc0000400000 */
[----:B------:R-:W1:Y:S01]  /*0720*/  MUFU.EX2 R11, R11 ;  /* 0x0000000b000b7308 */ /* 0x000e620000000800 */
[----:B------:R-:W-:Y:S01]  /*0730*/  FADD R8, R8, R21 ;  /* 0x0000001508087221 */ /* 0x000fe20000000000 */
[----:B--2---:R-:W-:-:S04]  /*0740*/  @!P6 FMUL R10, R10, R10 ;  /* 0x0000000a0a0ae220 */ /* 0x004fc80000400000 */
[----:B------:R-:W-:Y:S01]  /*0750*/  FADD R10, R9, R10 ;  /* 0x0000000a090a7221 */ /* 0x000fe20000000000 */
[----:B-1----:R-:W-:-:S04]  /*0760*/  @!P5 FMUL R11, R11, R11 ;  /* 0x0000000b0b0bd220 */ /* 0x002fc80000400000 */
[----:B------:R-:W-:Y:S01]  /*0770*/  FADD R11, R8, R11 ;  /* 0x0000000b080b7221 */ /* 0x000fe20000000000 */
[----:B----4-:R-:W-:Y:S06]  /*0780*/  @P0 EXIT ;  /* 0x000000000000094d */ /* 0x010fec0003800000 */
[----:B------:R-:W-:Y:S01]  /*0790*/  STG.E.64 desc[UR4][R6.64], R10 ;  /* 0x0000000a06007986 */ /* 0x000fe2000c101b04 */
[----:B------:R-:W-:Y:S05]  /*07a0*/  EXIT ;  /* 0x000000000000794d */ /* 0x000fea0003800000 */
.L_x_0:
[----:B------:R-:W-:-:S00]  /*07b0*/  BRA `(.L_x_0) ;  /* 0xfffffffc00fc7947 */ /* 0x000fc0000383ffff */
[----:B------:R-:W-:-:S00]  /*07c0*/  NOP ;  /* 0x0000000000007918 */ /* 0x000fc00000000000 */
        /* <DEDUP_REMOVED lines=11> */
.L_x_1:


//--------------------- .nv.constant0.triton_poi_fused__softmax_mul_0 --------------------------
	.section	.nv.constant0.triton_poi_fused__softmax_mul_0,"a",@progbits
	.sectionflags	@""
	.align	4
.nv.constant0.triton_poi_fused__softmax_mul_0:
	.zero		564
